//
// Generated by NVIDIA NVVM Compiler
//
// Compiler Build ID: CL-36424714
// Cuda compilation tools, release 13.0, V13.0.88
// Based on NVVM 20.0.0
//

.version 9.0
.target sm_100
.address_size 64

	// .globl	_Z17global_nonefilterPjS_ii

.visible .entry _Z17global_nonefilterPjS_ii(
	.param .u64 .ptr .align 1 _Z17global_nonefilterPjS_ii_param_0,
	.param .u64 .ptr .align 1 _Z17global_nonefilterPjS_ii_param_1,
	.param .u32 _Z17global_nonefilterPjS_ii_param_2,
	.param .u32 _Z17global_nonefilterPjS_ii_param_3
)
{
	.reg .pred 	%p<3>;
	.reg .b32 	%r<14>;
	.reg .b64 	%rd<8>;

	ld.param.u64 	%rd3, [_Z17global_nonefilterPjS_ii_param_0];
	ld.param.u64 	%rd4, [_Z17global_nonefilterPjS_ii_param_1];
	ld.param.u32 	%r7, [_Z17global_nonefilterPjS_ii_param_2];
	ld.param.u32 	%r8, [_Z17global_nonefilterPjS_ii_param_3];
	mov.u32 	%r1, %ntid.x;
	mov.u32 	%r9, %ctaid.x;
	mov.u32 	%r10, %tid.x;
	mad.lo.s32 	%r13, %r1, %r9, %r10;
	mul.lo.s32 	%r3, %r8, %r7;
	setp.ge.s32 	%p1, %r13, %r3;
	@%p1 bra 	$L__BB0_3;
	mov.u32 	%r11, %nctaid.x;
	mul.lo.s32 	%r4, %r1, %r11;
	cvta.to.global.u64 	%rd1, %rd3;
	cvta.to.global.u64 	%rd2, %rd4;
$L__BB0_2:
	mul.wide.s32 	%rd5, %r13, 4;
	add.s64 	%rd6, %rd1, %rd5;
	ld.global.u32 	%r12, [%rd6];
	add.s64 	%rd7, %rd2, %rd5;
	st.global.u32 	[%rd7], %r12;
	add.s32 	%r13, %r13, %r4;
	setp.lt.s32 	%p2, %r13, %r3;
	@%p2 bra 	$L__BB0_2;
$L__BB0_3:
	ret;

}


// ===== COMPILED SASS (sm_100) =====

	.target	sm_100

	.elftype	@"ET_EXEC"


//--------------------- .note.nv.tkinfo           --------------------------
	.section	.note.nv.tkinfo,"",@"SHT_NOTE"
	.sectionflags	@"SHF_NOTE_NV_TKINFO"
	.tkinfo
        /*0018*/ 	.word	0x00000002
        /*0030*/ 	.string	""
        /*0030*/ 	.string	"ptxas"
        /*0030*/ 	.string	"Cuda compilation tools, release 13.0, V13.0.88"
        /*0030*/ 	.string	"Build cuda_13.0.r13.0/compiler.36424714_0"
        /*0030*/ 	.string	"-arch sm_100 -m 64 "



//--------------------- .note.nv.cuinfo           --------------------------
	.section	.note.nv.cuinfo,"",@"SHT_NOTE"
	.sectionflags	@"SHF_NOTE_NV_CUINFO"
        /*0018*/ 	.short	0x0002
        /*001a*/ 	.short	0x0064
        /*001c*/ 	.short	0x0082
	.zero		2


//--------------------- .nv.info                  --------------------------
	.section	.nv.info,"",@"SHT_CUDA_INFO"
	.align	4


	//----- nvinfo : EIATTR_REGCOUNT
	.align		4
        /*0000*/ 	.byte	0x04, 0x2f
        /*0002*/ 	.short	(.L_1 - .L_0)
	.align		4
.L_0:
        /*0004*/ 	.word	index@(_Z17global_nonefilterPjS_ii)
        /*0008*/ 	.word	0x0000000c


	//----- nvinfo : EIATTR_FRAME_SIZE
	.align		4
.L_1:
        /*000c*/ 	.byte	0x04, 0x11
        /*000e*/ 	.short	(.L_3 - .L_2)
	.align		4
.L_2:
        /*0010*/ 	.word	index@(_Z17global_nonefilterPjS_ii)
        /*0014*/ 	.word	0x00000000


	//----- nvinfo : EIATTR_MIN_STACK_SIZE
	.align		4
.L_3:
        /*0018*/ 	.byte	0x04, 0x12
        /*001a*/ 	.short	(.L_5 - .L_4)
	.align		4
.L_4:
        /*001c*/ 	.word	index@(_Z17global_nonefilterPjS_ii)
        /*0020*/ 	.word	0x00000000
.L_5:


//--------------------- .nv.compat                --------------------------
	.section	.nv.compat,"",@"SHT_CUDA_COMPAT_INFO"
	.align	4
        /*0000*/ 	.byte	0x02, 0x09, 0x00, 0x00, 0x02, 0x02, 0x01, 0x00, 0x02, 0x05, 0x05, 0x00, 0x03, 0x07, 0x01, 0x01
        /*0010*/ 	.byte	0x02, 0x03, 0x00, 0x00, 0x02, 0x06, 0x01, 0x00, 0x04, 0x0b, 0x08, 0x00, 0x09, 0x00, 0x00, 0x00
        /*0020*/ 	.byte	0x00, 0x00, 0x00, 0x00


//--------------------- .nv.info._Z17global_nonefilterPjS_ii --------------------------
	.section	.nv.info._Z17global_nonefilterPjS_ii,"",@"SHT_CUDA_INFO"
	.sectionflags	@""
	.align	4


	//----- nvinfo : EIATTR_CUDA_API_VERSION
	.align		4
        /*0000*/ 	.byte	0x04, 0x37
        /*0002*/ 	.short	(.L_7 - .L_6)
.L_6:
        /*0004*/ 	.word	0x00000082


	//----- nvinfo : EIATTR_KPARAM_INFO
	.align		4
.L_7:
        /*0008*/ 	.byte	0x04, 0x17
        /*000a*/ 	.short	(.L_9 - .L_8)
.L_8:
        /*000c*/ 	.word	0x00000000
        /*0010*/ 	.short	0x0003
        /*0012*/ 	.short	0x0014
        /*0014*/ 	.byte	0x00, 0xf0, 0x11, 0x00


	//----- nvinfo : EIATTR_KPARAM_INFO
	.align		4
.L_9:
        /*0018*/ 	.byte	0x04, 0x17
        /*001a*/ 	.short	(.L_11 - .L_10)
.L_10:
        /*001c*/ 	.word	0x00000000
        /*0020*/ 	.short	0x0002
        /*0022*/ 	.short	0x0010
        /*0024*/ 	.byte	0x00, 0xf0, 0x11, 0x00


	//----- nvinfo : EIATTR_KPARAM_INFO
	.align		4
.L_11:
        /*0028*/ 	.byte	0x04, 0x17
        /*002a*/ 	.short	(.L_13 - .L_12)
.L_12:
        /*002c*/ 	.word	0x00000000
        /*0030*/ 	.short	0x0001
        /*0032*/ 	.short	0x0008
        /*0034*/ 	.byte	0x00, 0xf5, 0x21, 0x00


	//----- nvinfo : EIATTR_KPARAM_INFO
	.align		4
.L_13:
        /*0038*/ 	.byte	0x04, 0x17
        /*003a*/ 	.short	(.L_15 - .L_14)
.L_14:
        /*003c*/ 	.word	0x00000000
        /*0040*/ 	.short	0x0000
        /*0042*/ 	.short	0x0000
        /*0044*/ 	.byte	0x00, 0xf5, 0x21, 0x00


	//----- nvinfo : EIATTR_SPARSE_MMA_MASK
	.align		4
.L_15:
        /*0048*/ 	.byte	0x03, 0x50
        /*004a*/ 	.short	0x0000


	//----- nvinfo : EIATTR_MAXREG_COUNT
	.align		4
        /*004c*/ 	.byte	0x03, 0x1b
        /*004e*/ 	.short	0x00ff


	//----- nvinfo : EIATTR_MERCURY_ISA_VERSION
	.align		4
        /*0050*/ 	.byte	0x03, 0x5f
        /*0052*/ 	.short	0x0101


	//----- nvinfo : EIATTR_VRC_CTA_INIT_COUNT
	.align		4
        /*0054*/ 	.byte	0x02, 0x4a
	.zero		1
	.zero		1


	//----- nvinfo : EIATTR_EXIT_INSTR_OFFSETS
	.align		4
        /*0058*/ 	.byte	0x04, 0x1c
        /*005a*/ 	.short	(.L_17 - .L_16)


	//   ....[0]....
.L_16:
        /*005c*/ 	.word	0x00000080


	//   ....[1]....
        /*0060*/ 	.word	0x00000150


	//----- nvinfo : EIATTR_CRS_STACK_SIZE
	.align		4
.L_17:
        /*0064*/ 	.byte	0x04, 0x1e
        /*0066*/ 	.short	(.L_19 - .L_18)
.L_18:
        /*0068*/ 	.word	0x00000000


	//----- nvinfo : EIATTR_CBANK_PARAM_SIZE
	.align		4
.L_19:
        /*006c*/ 	.byte	0x03, 0x19
        /*006e*/ 	.short	0x0018


	//----- nvinfo : EIATTR_PARAM_CBANK
	.align		4
        /*0070*/ 	.byte	0x04, 0x0a
        /*0072*/ 	.short	(.L_21 - .L_20)
	.align		4
.L_20:
        /*0074*/ 	.word	index@(.nv.constant0._Z17global_nonefilterPjS_ii)
        /*0078*/ 	.short	0x0380
        /*007a*/ 	.short	0x0018


	//----- nvinfo : EIATTR_SW_WAR
	.align		4
.L_21:
        /*007c*/ 	.byte	0x04, 0x36
        /*007e*/ 	.short	(.L_23 - .L_22)
.L_22:
        /*0080*/ 	.word	0x00000008
.L_23:


//--------------------- .nv.callgraph             --------------------------
	.section	.nv.callgraph,"",@"SHT_CUDA_CALLGRAPH"
	.align	4
	.sectionentsize	8
	.align		4
        /*0000*/ 	.word	0x00000000
	.align		4
        /*0004*/ 	.word	0xffffffff
	.align		4
        /*0008*/ 	.word	0x00000000
	.align		4
        /*000c*/ 	.word	0xfffffffe
	.align		4
        /*0010*/ 	.word	0x00000000
	.align		4
        /*0014*/ 	.word	0xfffffffd
	.align		4
        /*0018*/ 	.word	0x00000000
	.align		4
        /*001c*/ 	.word	0xfffffffc


//--------------------- .text._Z17global_nonefilterPjS_ii --------------------------
	.section	.text._Z17global_nonefilterPjS_ii,"ax",@progbits
	.align	128
        .global         _Z17global_nonefilterPjS_ii
        .type           _Z17global_nonefilterPjS_ii,@function
        .size           _Z17global_nonefilterPjS_ii,(.L_x_2 - _Z17global_nonefilterPjS_ii)
        .other          _Z17global_nonefilterPjS_ii,@"STO_CUDA_ENTRY STV_DEFAULT"
_Z17global_nonefilterPjS_ii:
.text._Z17global_nonefilterPjS_ii:
[----:B------:R-:W-:Y:S01]  /*0000*/  LDC R1, c[0x0][0x37c] ;  /* 0x0000df00ff017b82 */ /* 0x000fe20000000800 */
[----:B------:R-:W0:Y:S01]  /*0010*/  S2R R0, SR_CTAID.X ;  /* 0x0000000000007919 */ /* 0x000e220000002500 */
[----:B------:R-:W1:Y:S01]  /*0020*/  LDCU.64 UR6, c[0x0][0x390] ;  /* 0x00007200ff0677ac */ /* 0x000e620008000a00 */
[----:B------:R-:W0:Y:S01]  /*0030*/  S2R R3, SR_TID.X ;  /* 0x0000000000037919 */ /* 0x000e220000002100 */
[----:B------:R-:W0:Y:S01]  /*0040*/  LDCU UR5, c[0x0][0x360] ;  /* 0x00006c00ff0577ac */ /* 0x000e220008000800 */
[----:B-1----:R-:W-:Y:S01]  /*0050*/  UIMAD UR4, UR7, UR6, URZ ;  /* 0x00000006070472a4 */ /* 0x002fe2000f8e02ff */
[----:B0-----:R-:W-:-:S05]  /*0060*/  IMAD R0, R0, UR5, R3 ;  /* 0x0000000500007c24 */ /* 0x001fca000f8e0203 */
[----:B------:R-:W-:-:S13]  /*0070*/  ISETP.GE.AND P0, PT, R0, UR4, PT ;  /* 0x0000000400007c0c */ /* 0x000fda000bf06270 */
[----:B------:R-:W-:Y:S05]  /*0080*/  @P0 EXIT ;  /* 0x000000000000094d */ /* 0x000fea0003800000 */
[----:B------:R-:W0:Y:S01]  /*0090*/  LDC.64 R6, c[0x0][0x380] ;  /* 0x0000e000ff067b82 */ /* 0x000e220000000a00 */
[----:B------:R-:W1:Y:S01]  /*00a0*/  LDCU UR6, c[0x0][0x370] ;  /* 0x00006e00ff0677ac */ /* 0x000e620008000800 */
[----:B------:R-:W2:Y:S06]  /*00b0*/  LDCU.64 UR8, c[0x0][0x358] ;  /* 0x00006b00ff0877ac */ /* 0x000eac0008000a00 */
[----:B------:R-:W3:Y:S01]  /*00c0*/  LDC.64 R8, c[0x0][0x388] ;  /* 0x0000e200ff087b82 */ /* 0x000ee20000000a00 */
[----:B-1----:R-:W-:-:S12]  /*00d0*/  UIMAD UR5, UR5, UR6, URZ ;  /* 0x00000006050572a4 */ /* 0x002fd8000f8e02ff */
.L_x_0:
[----:B01----:R-:W-:-:S06]  /*00e0*/  IMAD.WIDE R2, R0, 0x4, R6 ;  /* 0x0000000400027825 */ /* 0x003fcc00078e0206 */
[----:B--2---:R-:W2:Y:S01]  /*00f0*/  LDG.E R3, desc[UR8][R2.64] ;  /* 0x0000000802037981 */ /* 0x004ea2000c1e1900 */
[C---:B---3--:R-:W-:Y:S01]  /*0100*/  IMAD.WIDE R4, R0.reuse, 0x4, R8 ;  /* 0x0000000400047825 */ /* 0x048fe200078e0208 */
[----:B------:R-:W-:-:S04]  /*0110*/  IADD3 R0, PT, PT, R0, UR5, RZ ;  /* 0x0000000500007c10 */ /* 0x000fc8000fffe0ff */
[----:B------:R-:W-:Y:S01]  /*0120*/  ISETP.GE.AND P0, PT, R0, UR4, PT ;  /* 0x0000000400007c0c */ /* 0x000fe2000bf06270 */
[----:B--2---:R1:W-:-:S12]  /*0130*/  STG.E desc[UR8][R4.64], R3 ;  /* 0x0000000304007986 */ /* 0x0043d8000c101908 */
[----:B------:R-:W-:Y:S05]  /*0140*/  @!P0 BRA `(.L_x_0) ;  /* 0xfffffffc00e48947 */ /* 0x000fea000383ffff */
[----:B------:R-:W-:Y:S05]  /*0150*/  EXIT ;  /* 0x000000000000794d */ /* 0x000fea0003800000 */
.L_x_1:
[----:B------:R-:W-:-:S00]  /*0160*/  BRA `(.L_x_1) ;  /* 0xfffffffc00fc7947 */ /* 0x000fc0000383ffff */
[----:B------:R-:W-:-:S00]  /*0170*/  NOP ;  /* 0x0000000000007918 */ /* 0x000fc00000000000 */
        /* <DEDUP_REMOVED lines=8> */
.L_x_2:


//--------------------- .nv.shared.reserved.0     --------------------------
	.section	.nv.shared.reserved.0,"aw",@nobits
	.weak		__nv_reservedSMEM_offset_0_alias
	.size		__nv_reservedSMEM_offset_0_alias, 0, 64
	.other		__nv_reservedSMEM_offset_0_alias,@"STO_CUDA_RESERVED_SHARED STV_DEFAULT"
__nv_reservedSMEM_offset_0_alias:
	.zero		0
	.zero		64


//--------------------- .nv.constant0._Z17global_nonefilterPjS_ii --------------------------
	.section	.nv.constant0._Z17global_nonefilterPjS_ii,"a",@progbits
	.sectionflags	@""
	.align	4
.nv.constant0._Z17global_nonefilterPjS_ii:
	.zero		920


//--------------------- SYMBOLS --------------------------

	.type		.nv.reservedSmem.offset0,@object
	.size		.nv.reservedSmem.offset0,0x4
